//
// Generated by NVIDIA NVVM Compiler
//
// Compiler Build ID: CL-36424714
// Cuda compilation tools, release 13.0, V13.0.88
// Based on NVVM 20.0.0
//

.version 9.0
.target sm_100
.address_size 64

	// .globl	_Z6matvecPdS_S_ii
.extern .func  (.param .b32 func_retval0) vprintf
(
	.param .b64 vprintf_param_0,
	.param .b64 vprintf_param_1
)
;
.global .align 1 .b8 $str[12] = {104, 101, 108, 108, 111, 32, 119, 111, 114, 108, 100};

.visible .entry _Z6matvecPdS_S_ii(
	.param .u64 .ptr .align 1 _Z6matvecPdS_S_ii_param_0,
	.param .u64 .ptr .align 1 _Z6matvecPdS_S_ii_param_1,
	.param .u64 .ptr .align 1 _Z6matvecPdS_S_ii_param_2,
	.param .u32 _Z6matvecPdS_S_ii_param_3,
	.param .u32 _Z6matvecPdS_S_ii_param_4
)
{
	.reg .pred 	%p<4>;
	.reg .b32 	%r<16>;
	.reg .b64 	%rd<15>;
	.reg .b64 	%fd<5>;

	ld.param.u64 	%rd1, [_Z6matvecPdS_S_ii_param_0];
	ld.param.u64 	%rd2, [_Z6matvecPdS_S_ii_param_1];
	ld.param.u64 	%rd3, [_Z6matvecPdS_S_ii_param_2];
	ld.param.u32 	%r4, [_Z6matvecPdS_S_ii_param_3];
	ld.param.u32 	%r5, [_Z6matvecPdS_S_ii_param_4];
	mov.u32 	%r6, %ctaid.x;
	mov.u32 	%r7, %ntid.x;
	mov.u32 	%r8, %tid.x;
	mad.lo.s32 	%r1, %r6, %r7, %r8;
	mov.u32 	%r9, %ctaid.y;
	mov.u32 	%r10, %ntid.y;
	mov.u32 	%r11, %tid.y;
	mad.lo.s32 	%r12, %r9, %r10, %r11;
	mov.u64 	%rd4, $str;
	cvta.global.u64 	%rd5, %rd4;
	{ // callseq 0, 0
	.param .b64 param0;
	st.param.b64 	[param0], %rd5;
	.param .b64 param1;
	st.param.b64 	[param1], 0;
	.param .b32 retval0;
	call.uni (retval0), 
	vprintf, 
	(
	param0, 
	param1
	);
	ld.param.b32 	%r13, [retval0];
	} // callseq 0
	setp.ge.s32 	%p1, %r1, %r4;
	setp.ge.s32 	%p2, %r12, %r5;
	or.pred  	%p3, %p1, %p2;
	@%p3 bra 	$L__BB0_2;
	cvta.to.global.u64 	%rd6, %rd2;
	cvta.to.global.u64 	%rd7, %rd3;
	cvta.to.global.u64 	%rd8, %rd1;
	mul.wide.s32 	%rd9, %r1, 8;
	add.s64 	%rd10, %rd8, %rd9;
	mad.lo.s32 	%r15, %r5, %r1, %r12;
	mul.wide.s32 	%rd11, %r15, 8;
	add.s64 	%rd12, %rd6, %rd11;
	ld.global.f64 	%fd1, [%rd12];
	mul.wide.u32 	%rd13, %r12, 8;
	add.s64 	%rd14, %rd7, %rd13;
	ld.global.f64 	%fd2, [%rd14];
	mul.f64 	%fd3, %fd1, %fd2;
	atom.global.add.f64 	%fd4, [%rd10], %fd3;
$L__BB0_2:
	ret;

}


// ===== COMPILED SASS (sm_100) =====

	.target	sm_100

	.elftype	@"ET_EXEC"


//--------------------- .note.nv.tkinfo           --------------------------
	.section	.note.nv.tkinfo,"",@"SHT_NOTE"
	.sectionflags	@"SHF_NOTE_NV_TKINFO"
	.tkinfo
        /*0018*/ 	.word	0x00000002
        /*0030*/ 	.string	""
        /*0030*/ 	.string	"ptxas"
        /*0030*/ 	.string	"Cuda compilation tools, release 13.0, V13.0.88"
        /*0030*/ 	.string	"Build cuda_13.0.r13.0/compiler.36424714_0"
        /*0030*/ 	.string	"-arch sm_100 -m 64 "



//--------------------- .note.nv.cuinfo           --------------------------
	.section	.note.nv.cuinfo,"",@"SHT_NOTE"
	.sectionflags	@"SHF_NOTE_NV_CUINFO"
        /*0018*/ 	.short	0x0002
        /*001a*/ 	.short	0x0064
        /*001c*/ 	.short	0x0082
	.zero		2


//--------------------- .nv.info                  --------------------------
	.section	.nv.info,"",@"SHT_CUDA_INFO"
	.align	4


	//----- nvinfo : EIATTR_REGCOUNT
	.align		4
        /*0000*/ 	.byte	0x04, 0x2f
        /*0002*/ 	.short	(.L_2 - .L_1)
	.align		4
.L_1:
        /*0004*/ 	.word	index@(_Z6matvecPdS_S_ii)
        /*0008*/ 	.word	0x00000018


	//----- nvinfo : EIATTR_FRAME_SIZE
	.align		4
.L_2:
        /*000c*/ 	.byte	0x04, 0x11
        /*000e*/ 	.short	(.L_4 - .L_3)
	.align		4
.L_3:
        /*0010*/ 	.word	index@(_Z6matvecPdS_S_ii)
        /*0014*/ 	.word	0x00000000


	//----- nvinfo : EIATTR_MIN_STACK_SIZE
	.align		4
.L_4:
        /*0018*/ 	.byte	0x04, 0x12
        /*001a*/ 	.short	(.L_6 - .L_5)
	.align		4
.L_5:
        /*001c*/ 	.word	index@(_Z6matvecPdS_S_ii)
        /*0020*/ 	.word	0x00000000
.L_6:


//--------------------- .nv.compat                --------------------------
	.section	.nv.compat,"",@"SHT_CUDA_COMPAT_INFO"
	.align	4
        /*0000*/ 	.byte	0x02, 0x09, 0x00, 0x00, 0x02, 0x02, 0x01, 0x00, 0x02, 0x05, 0x05, 0x00, 0x03, 0x07, 0x01, 0x01
        /*0010*/ 	.byte	0x02, 0x03, 0x00, 0x00, 0x02, 0x06, 0x01, 0x00, 0x04, 0x0b, 0x08, 0x00, 0x01, 0x00, 0x00, 0x00
        /*0020*/ 	.byte	0x00, 0x00, 0x00, 0x00


//--------------------- .nv.info._Z6matvecPdS_S_ii --------------------------
	.section	.nv.info._Z6matvecPdS_S_ii,"",@"SHT_CUDA_INFO"
	.sectionflags	@""
	.align	4


	//----- nvinfo : EIATTR_CUDA_API_VERSION
	.align		4
        /*0000*/ 	.byte	0x04, 0x37
        /*0002*/ 	.short	(.L_8 - .L_7)
.L_7:
        /*0004*/ 	.word	0x00000082


	//----- nvinfo : EIATTR_KPARAM_INFO
	.align		4
.L_8:
        /*0008*/ 	.byte	0x04, 0x17
        /*000a*/ 	.short	(.L_10 - .L_9)
.L_9:
        /*000c*/ 	.word	0x00000000
        /*0010*/ 	.short	0x0004
        /*0012*/ 	.short	0x001c
        /*0014*/ 	.byte	0x00, 0xf0, 0x11, 0x00


	//----- nvinfo : EIATTR_KPARAM_INFO
	.align		4
.L_10:
        /*0018*/ 	.byte	0x04, 0x17
        /*001a*/ 	.short	(.L_12 - .L_11)
.L_11:
        /*001c*/ 	.word	0x00000000
        /*0020*/ 	.short	0x0003
        /*0022*/ 	.short	0x0018
        /*0024*/ 	.byte	0x00, 0xf0, 0x11, 0x00


	//----- nvinfo : EIATTR_KPARAM_INFO
	.align		4
.L_12:
        /*0028*/ 	.byte	0x04, 0x17
        /*002a*/ 	.short	(.L_14 - .L_13)
.L_13:
        /*002c*/ 	.word	0x00000000
        /*0030*/ 	.short	0x0002
        /*0032*/ 	.short	0x0010
        /*0034*/ 	.byte	0x00, 0xf5, 0x21, 0x00


	//----- nvinfo : EIATTR_KPARAM_INFO
	.align		4
.L_14:
        /*0038*/ 	.byte	0x04, 0x17
        /*003a*/ 	.short	(.L_16 - .L_15)
.L_15:
        /*003c*/ 	.word	0x00000000
        /*0040*/ 	.short	0x0001
        /*0042*/ 	.short	0x0008
        /*0044*/ 	.byte	0x00, 0xf5, 0x21, 0x00


	//----- nvinfo : EIATTR_KPARAM_INFO
	.align		4
.L_16:
        /*0048*/ 	.byte	0x04, 0x17
        /*004a*/ 	.short	(.L_18 - .L_17)
.L_17:
        /*004c*/ 	.word	0x00000000
        /*0050*/ 	.short	0x0000
        /*0052*/ 	.short	0x0000
        /*0054*/ 	.byte	0x00, 0xf5, 0x21, 0x00


	//----- nvinfo : EIATTR_SPARSE_MMA_MASK
	.align		4
.L_18:
        /*0058*/ 	.byte	0x03, 0x50
        /*005a*/ 	.short	0x0000


	//----- nvinfo : EIATTR_MAXREG_COUNT
	.align		4
        /*005c*/ 	.byte	0x03, 0x1b
        /*005e*/ 	.short	0x00ff


	//----- nvinfo : EIATTR_EXTERNS
	.align		4
        /*0060*/ 	.byte	0x04, 0x0f
        /*0062*/ 	.short	(.L_20 - .L_19)


	//   ....[0]....
	.align		4
.L_19:
        /*0064*/ 	.word	index@(vprintf)


	//----- nvinfo : EIATTR_MERCURY_ISA_VERSION
	.align		4
.L_20:
        /*0068*/ 	.byte	0x03, 0x5f
        /*006a*/ 	.short	0x0101


	//----- nvinfo : EIATTR_VRC_CTA_INIT_COUNT
	.align		4
        /*006c*/ 	.byte	0x02, 0x4a
	.zero		1
	.zero		1


	//----- nvinfo : EIATTR_SYSCALL_OFFSETS
	.align		4
        /*0070*/ 	.byte	0x04, 0x46
        /*0072*/ 	.short	(.L_22 - .L_21)


	//   ....[0]....
.L_21:
        /*0074*/ 	.word	0x00000100


	//----- nvinfo : EIATTR_EXIT_INSTR_OFFSETS
	.align		4
.L_22:
        /*0078*/ 	.byte	0x04, 0x1c
        /*007a*/ 	.short	(.L_24 - .L_23)


	//   ....[0]....
.L_23:
        /*007c*/ 	.word	0x00000140


	//   ....[1]....
        /*0080*/ 	.word	0x00000210


	//----- nvinfo : EIATTR_CRS_STACK_SIZE
	.align		4
.L_24:
        /*0084*/ 	.byte	0x04, 0x1e
        /*0086*/ 	.short	(.L_26 - .L_25)
.L_25:
        /*0088*/ 	.word	0x00000000


	//----- nvinfo : EIATTR_CBANK_PARAM_SIZE
	.align		4
.L_26:
        /*008c*/ 	.byte	0x03, 0x19
        /*008e*/ 	.short	0x0020


	//----- nvinfo : EIATTR_PARAM_CBANK
	.align		4
        /*0090*/ 	.byte	0x04, 0x0a
        /*0092*/ 	.short	(.L_28 - .L_27)
	.align		4
.L_27:
        /*0094*/ 	.word	index@(.nv.constant0._Z6matvecPdS_S_ii)
        /*0098*/ 	.short	0x0380
        /*009a*/ 	.short	0x0020


	//----- nvinfo : EIATTR_SW_WAR
	.align		4
.L_28:
        /*009c*/ 	.byte	0x04, 0x36
        /*009e*/ 	.short	(.L_30 - .L_29)
.L_29:
        /*00a0*/ 	.word	0x00000008
.L_30:


//--------------------- .nv.callgraph             --------------------------
	.section	.nv.callgraph,"",@"SHT_CUDA_CALLGRAPH"
	.align	4
	.sectionentsize	8
	.align		4
        /*0000*/ 	.word	0x00000000
	.align		4
        /*0004*/ 	.word	0xffffffff
	.align		4
        /*0008*/ 	.word	index@(_Z6matvecPdS_S_ii)
	.align		4
        /*000c*/ 	.word	index@(vprintf)
	.align		4
        /*0010*/ 	.word	0x00000000
	.align		4
        /*0014*/ 	.word	0xfffffffe
	.align		4
        /*0018*/ 	.word	0x00000000
	.align		4
        /*001c*/ 	.word	0xfffffffd
	.align		4
        /*0020*/ 	.word	0x00000000
	.align		4
        /*0024*/ 	.word	0xfffffffc


//--------------------- .nv.constant4             --------------------------
	.section	.nv.constant4,"a",@progbits
	.align	8
	.align		8
.nv.constant4:
        /*0000*/ 	.dword	vprintf
	.align		8
        /*0008*/ 	.dword	$str


//--------------------- .text._Z6matvecPdS_S_ii   --------------------------
	.section	.text._Z6matvecPdS_S_ii,"ax",@progbits
	.align	128
        .global         _Z6matvecPdS_S_ii
        .type           _Z6matvecPdS_S_ii,@function
        .size           _Z6matvecPdS_S_ii,(.L_x_2 - _Z6matvecPdS_S_ii)
        .other          _Z6matvecPdS_S_ii,@"STO_CUDA_ENTRY STV_DEFAULT"
_Z6matvecPdS_S_ii:
.text._Z6matvecPdS_S_ii:
[----:B------:R-:W0:Y:S01]  /*0000*/  LDC R1, c[0x0][0x37c] ;  /* 0x0000df00ff017b82 */ /* 0x000e220000000800 */
[----:B------:R-:W1:Y:S07]  /*0010*/  S2R R5, SR_TID.X ;  /* 0x0000000000057919 */ /* 0x000e6e0000002100 */
[----:B------:R-:W1:Y:S01]  /*0020*/  LDC R16, c[0x0][0x360] ;  /* 0x0000d800ff107b82 */ /* 0x000e620000000800 */
[----:B------:R-:W-:Y:S01]  /*0030*/  MOV R0, 0x0 ;  /* 0x0000000000007802 */ /* 0x000fe20000000f00 */
[----:B------:R-:W2:Y:S01]  /*0040*/  LDCU.64 UR6, c[0x4][0x8] ;  /* 0x01000100ff0677ac */ /* 0x000ea20008000a00 */
[----:B------:R-:W3:Y:S05]  /*0050*/  S2R R7, SR_TID.Y ;  /* 0x0000000000077919 */ /* 0x000eea0000002200 */
[----:B------:R-:W1:Y:S08]  /*0060*/  S2UR UR4, SR_CTAID.X ;  /* 0x00000000000479c3 */ /* 0x000e700000002500 */
[----:B------:R-:W3:Y:S01]  /*0070*/  S2UR UR5, SR_CTAID.Y ;  /* 0x00000000000579c3 */ /* 0x000ee20000002600 */
[----:B--2---:R-:W-:-:S07]  /*0080*/  MOV R4, UR6 ;  /* 0x0000000600047c02 */ /* 0x004fce0008000f00 */
[----:B------:R-:W3:Y:S08]  /*0090*/  LDC R18, c[0x0][0x364] ;  /* 0x0000d900ff127b82 */ /* 0x000ef00000000800 */
[----:B------:R2:W4:Y:S01]  /*00a0*/  LDC.64 R2, c[0x4][R0] ;  /* 0x0100000000027b82 */ /* 0x0005220000000a00 */
[----:B-1----:R-:W-:Y:S01]  /*00b0*/  IMAD R16, R16, UR4, R5 ;  /* 0x0000000410107c24 */ /* 0x002fe2000f8e0205 */
[----:B------:R-:W-:Y:S01]  /*00c0*/  MOV R5, UR7 ;  /* 0x0000000700057c02 */ /* 0x000fe20008000f00 */
[----:B---3--:R-:W-:Y:S01]  /*00d0*/  IMAD R18, R18, UR5, R7 ;  /* 0x0000000512127c24 */ /* 0x008fe2000f8e0207 */
[----:B0-2---:R-:W-:-:S07]  /*00e0*/  CS2R R6, SRZ ;  /* 0x0000000000067805 */ /* 0x005fce000001ff00 */
[----:B------:R-:W-:-:S07]  /*00f0*/  LEPC R20, `(.L_x_0) ;  /* 0x000000001014794e */ /* 0x000fce0000000000 */
[----:B----4-:R-:W-:Y:S05]  /*0100*/  CALL.ABS.NOINC R2 ;  /* 0x0000000002007343 */ /* 0x010fea0003c00000 */
.L_x_0:
[----:B------:R-:W0:Y:S02]  /*0110*/  LDC.64 R6, c[0x0][0x398] ;  /* 0x0000e600ff067b82 */ /* 0x000e240000000a00 */
[----:B0-----:R-:W-:-:S04]  /*0120*/  ISETP.GE.AND P0, PT, R18, R7, PT ;  /* 0x000000071200720c */ /* 0x001fc80003f06270 */
[----:B------:R-:W-:-:S13]  /*0130*/  ISETP.GE.OR P0, PT, R16, R6, P0 ;  /* 0x000000061000720c */ /* 0x000fda0000706670 */
[----:B------:R-:W-:Y:S05]  /*0140*/  @P0 EXIT ;  /* 0x000000000000094d */ /* 0x000fea0003800000 */
[----:B------:R-:W0:Y:S01]  /*0150*/  LDC.64 R2, c[0x0][0x388] ;  /* 0x0000e200ff027b82 */ /* 0x000e220000000a00 */
[----:B------:R-:W1:Y:S01]  /*0160*/  LDCU.64 UR4, c[0x0][0x358] ;  /* 0x00006b00ff0477ac */ /* 0x000e620008000a00 */
[----:B------:R-:W-:-:S06]  /*0170*/  IMAD R7, R16, R7, R18 ;  /* 0x0000000710077224 */ /* 0x000fcc00078e0212 */
[----:B------:R-:W2:Y:S01]  /*0180*/  LDC.64 R4, c[0x0][0x390] ;  /* 0x0000e400ff047b82 */ /* 0x000ea20000000a00 */
[----:B0-----:R-:W-:-:S07]  /*0190*/  IMAD.WIDE R2, R7, 0x8, R2 ;  /* 0x0000000807027825 */ /* 0x001fce00078e0202 */
[----:B------:R-:W0:Y:S01]  /*01a0*/  LDC.64 R6, c[0x0][0x380] ;  /* 0x0000e000ff067b82 */ /* 0x000e220000000a00 */
[----:B-1----:R-:W3:Y:S01]  /*01b0*/  LDG.E.64 R2, desc[UR4][R2.64] ;  /* 0x0000000402027981 */ /* 0x002ee2000c1e1b00 */
[----:B--2---:R-:W-:-:S06]  /*01c0*/  IMAD.WIDE.U32 R18, R18, 0x8, R4 ;  /* 0x0000000812127825 */ /* 0x004fcc00078e0004 */
[----:B------:R-:W3:Y:S01]  /*01d0*/  LDG.E.64 R18, desc[UR4][R18.64] ;  /* 0x0000000412127981 */ /* 0x000ee2000c1e1b00 */
[----:B0-----:R-:W-:Y:S01]  /*01e0*/  IMAD.WIDE R16, R16, 0x8, R6 ;  /* 0x0000000810107825 */ /* 0x001fe200078e0206 */
[----:B---3--:R-:W-:-:S07]  /*01f0*/  DMUL R4, R2, R18 ;  /* 0x0000001202047228 */ /* 0x008fce0000000000 */
[----:B------:R-:W-:Y:S01]  /*0200*/  REDG.E.ADD.F64.RN.STRONG.GPU desc[UR4][R16.64], R4 ;  /* 0x00000004100079a6 */ /* 0x000fe2000c12ff04 */
[----:B------:R-:W-:Y:S05]  /*0210*/  EXIT ;  /* 0x000000000000794d */ /* 0x000fea0003800000 */
.L_x_1:
[----:B------:R-:W-:-:S00]  /*0220*/  BRA `(.L_x_1) ;  /* 0xfffffffc00fc7947 */ /* 0x000fc0000383ffff */
[----:B------:R-:W-:-:S00]  /*0230*/  NOP ;  /* 0x0000000000007918 */ /* 0x000fc00000000000 */
        /* <DEDUP_REMOVED lines=12> */
.L_x_2:


//--------------------- .nv.global.init           --------------------------
	.section	.nv.global.init,"aw",@progbits
.nv.global.init:
	.type		$str,@object
	.size		$str,(.L_0 - $str)
$str:
        /*0000*/ 	.byte	0x68, 0x65, 0x6c, 0x6c, 0x6f, 0x20, 0x77, 0x6f, 0x72, 0x6c, 0x64, 0x00
.L_0:


//--------------------- .nv.shared.reserved.0     --------------------------
	.section	.nv.shared.reserved.0,"aw",@nobits
	.weak		__nv_reservedSMEM_offset_0_alias
	.size		__nv_reservedSMEM_offset_0_alias, 0, 64
	.other		__nv_reservedSMEM_offset_0_alias,@"STO_CUDA_RESERVED_SHARED STV_DEFAULT"
__nv_reservedSMEM_offset_0_alias:
	.zero		0
	.zero		64


//--------------------- .nv.constant0._Z6matvecPdS_S_ii --------------------------
	.section	.nv.constant0._Z6matvecPdS_S_ii,"a",@progbits
	.sectionflags	@""
	.align	4
.nv.constant0._Z6matvecPdS_S_ii:
	.zero		928


//--------------------- SYMBOLS --------------------------

	.type		.nv.reservedSmem.offset0,@object
	.size		.nv.reservedSmem.offset0,0x4
	.type		vprintf,@function
